//
// Generated by NVIDIA NVVM Compiler
//
// Compiler Build ID: CL-36424714
// Cuda compilation tools, release 13.0, V13.0.88
// Based on NVVM 20.0.0
//

.version 9.0
.target sm_100
.address_size 64

	// .globl	_Z7diffusePfS_

.visible .entry _Z7diffusePfS_(
	.param .u64 .ptr .align 1 _Z7diffusePfS__param_0,
	.param .u64 .ptr .align 1 _Z7diffusePfS__param_1
)
{
	.reg .pred 	%p<2>;
	.reg .b32 	%r<16>;
	.reg .b32 	%f<11>;
	.reg .b64 	%rd<12>;

	ld.param.u64 	%rd1, [_Z7diffusePfS__param_0];
	ld.param.u64 	%rd2, [_Z7diffusePfS__param_1];
	mov.u32 	%r3, %ctaid.x;
	mov.u32 	%r4, %ntid.x;
	mov.u32 	%r5, %tid.x;
	mad.lo.s32 	%r1, %r3, %r4, %r5;
	mov.u32 	%r6, %ctaid.y;
	mov.u32 	%r7, %ntid.y;
	mov.u32 	%r8, %tid.y;
	mad.lo.s32 	%r9, %r6, %r7, %r8;
	add.s32 	%r10, %r1, -1;
	add.s32 	%r11, %r9, -1;
	max.u32 	%r12, %r10, %r11;
	setp.gt.u32 	%p1, %r12, 97;
	@%p1 bra 	$L__BB0_2;
	cvta.to.global.u64 	%rd3, %rd1;
	cvta.to.global.u64 	%rd4, %rd2;
	mad.lo.s32 	%r13, %r1, 100, %r9;
	mul.wide.u32 	%rd5, %r13, 4;
	add.s64 	%rd6, %rd3, %rd5;
	ld.global.f32 	%f1, [%rd6];
	ld.global.f32 	%f2, [%rd6+400];
	add.s32 	%r14, %r13, -100;
	mul.wide.u32 	%rd7, %r14, 4;
	add.s64 	%rd8, %rd3, %rd7;
	ld.global.f32 	%f3, [%rd8];
	add.f32 	%f4, %f2, %f3;
	ld.global.f32 	%f5, [%rd6+4];
	add.f32 	%f6, %f4, %f5;
	add.s32 	%r15, %r13, -1;
	mul.wide.u32 	%rd9, %r15, 4;
	add.s64 	%rd10, %rd3, %rd9;
	ld.global.f32 	%f7, [%rd10];
	add.f32 	%f8, %f6, %f7;
	fma.rn.f32 	%f9, %f1, 0fC0800000, %f8;
	fma.rn.f32 	%f10, %f9, 0f3E4CCCCD, %f1;
	add.s64 	%rd11, %rd4, %rd5;
	st.global.f32 	[%rd11], %f10;
$L__BB0_2:
	ret;

}
	// .globl	_Z6updatePfS_S_S_
.visible .entry _Z6updatePfS_S_S_(
	.param .u64 .ptr .align 1 _Z6updatePfS_S_S__param_0,
	.param .u64 .ptr .align 1 _Z6updatePfS_S_S__param_1,
	.param .u64 .ptr .align 1 _Z6updatePfS_S_S__param_2,
	.param .u64 .ptr .align 1 _Z6updatePfS_S_S__param_3
)
{
	.reg .pred 	%p<7>;
	.reg .b32 	%r<16>;
	.reg .b32 	%f<15>;
	.reg .b64 	%rd<22>;

	ld.param.u64 	%rd6, [_Z6updatePfS_S_S__param_0];
	ld.param.u64 	%rd7, [_Z6updatePfS_S_S__param_1];
	ld.param.u64 	%rd8, [_Z6updatePfS_S_S__param_2];
	ld.param.u64 	%rd9, [_Z6updatePfS_S_S__param_3];
	cvta.to.global.u64 	%rd1, %rd7;
	cvta.to.global.u64 	%rd2, %rd9;
	cvta.to.global.u64 	%rd3, %rd8;
	mov.u32 	%r4, %ctaid.x;
	mov.u32 	%r5, %ntid.x;
	mov.u32 	%r6, %tid.x;
	mad.lo.s32 	%r1, %r4, %r5, %r6;
	mov.u32 	%r7, %ctaid.y;
	mov.u32 	%r8, %ntid.y;
	mov.u32 	%r9, %tid.y;
	mad.lo.s32 	%r10, %r7, %r8, %r9;
	add.s32 	%r11, %r1, -1;
	add.s32 	%r12, %r10, -1;
	max.u32 	%r13, %r11, %r12;
	setp.gt.u32 	%p1, %r13, 97;
	@%p1 bra 	$L__BB1_8;
	cvta.to.global.u64 	%rd10, %rd6;
	mad.lo.s32 	%r3, %r1, 100, %r10;
	mul.wide.u32 	%rd11, %r3, 4;
	add.s64 	%rd4, %rd10, %rd11;
	ld.global.f32 	%f1, [%rd4];
	setp.geu.f32 	%p2, %f1, 0f3F800000;
	add.s64 	%rd5, %rd3, %rd11;
	@%p2 bra 	$L__BB1_7;
	ld.global.f32 	%f2, [%rd5+400];
	setp.ge.f32 	%p3, %f2, 0f3F800000;
	@%p3 bra 	$L__BB1_6;
	ld.global.f32 	%f3, [%rd5+4];
	setp.ge.f32 	%p4, %f3, 0f3F800000;
	@%p4 bra 	$L__BB1_6;
	add.s32 	%r14, %r3, -100;
	mul.wide.u32 	%rd12, %r14, 4;
	add.s64 	%rd13, %rd3, %rd12;
	ld.global.f32 	%f4, [%rd13];
	setp.ge.f32 	%p5, %f4, 0f3F800000;
	@%p5 bra 	$L__BB1_6;
	add.s32 	%r15, %r3, -1;
	mul.wide.u32 	%rd14, %r15, 4;
	add.s64 	%rd15, %rd3, %rd14;
	ld.global.f32 	%f5, [%rd15];
	setp.ltu.f32 	%p6, %f5, 0f3F800000;
	@%p6 bra 	$L__BB1_7;
$L__BB1_6:
	ld.global.f32 	%f6, [%rd5];
	mov.f32 	%f7, 0f3F800000;
	sub.f32 	%f8, %f7, %f1;
	fma.rn.f32 	%f9, %f8, 0f3E99999A, %f6;
	add.s64 	%rd17, %rd2, %rd11;
	st.global.f32 	[%rd17], %f9;
	ld.global.f32 	%f10, [%rd4];
	sub.f32 	%f11, %f7, %f10;
	fma.rn.f32 	%f12, %f11, 0f3F733333, %f10;
	add.s64 	%rd18, %rd1, %rd11;
	st.global.f32 	[%rd18], %f12;
	bra.uni 	$L__BB1_8;
$L__BB1_7:
	ld.global.f32 	%f13, [%rd5];
	add.s64 	%rd20, %rd2, %rd11;
	st.global.f32 	[%rd20], %f13;
	ld.global.f32 	%f14, [%rd4];
	add.s64 	%rd21, %rd1, %rd11;
	st.global.f32 	[%rd21], %f14;
$L__BB1_8:
	ret;

}
	// .globl	_Z11resetCenterPf
.visible .entry _Z11resetCenterPf(
	.param .u64 .ptr .align 1 _Z11resetCenterPf_param_0
)
{
	.reg .b32 	%r<2>;
	.reg .b64 	%rd<3>;

	ld.param.u64 	%rd1, [_Z11resetCenterPf_param_0];
	cvta.to.global.u64 	%rd2, %rd1;
	mov.b32 	%r1, 1065353216;
	st.global.u32 	[%rd2+20200], %r1;
	ret;

}


// ===== COMPILED SASS (sm_100) =====

	.target	sm_100

	.elftype	@"ET_EXEC"


//--------------------- .note.nv.tkinfo           --------------------------
	.section	.note.nv.tkinfo,"",@"SHT_NOTE"
	.sectionflags	@"SHF_NOTE_NV_TKINFO"
	.tkinfo
        /*0018*/ 	.word	0x00000002
        /*0030*/ 	.string	""
        /*0030*/ 	.string	"ptxas"
        /*0030*/ 	.string	"Cuda compilation tools, release 13.0, V13.0.88"
        /*0030*/ 	.string	"Build cuda_13.0.r13.0/compiler.36424714_0"
        /*0030*/ 	.string	"-arch sm_100 -m 64 "



//--------------------- .note.nv.cuinfo           --------------------------
	.section	.note.nv.cuinfo,"",@"SHT_NOTE"
	.sectionflags	@"SHF_NOTE_NV_CUINFO"
        /*0018*/ 	.short	0x0002
        /*001a*/ 	.short	0x0064
        /*001c*/ 	.short	0x0082
	.zero		2


//--------------------- .nv.info                  --------------------------
	.section	.nv.info,"",@"SHT_CUDA_INFO"
	.align	4


	//----- nvinfo : EIATTR_REGCOUNT
	.align		4
        /*0000*/ 	.byte	0x04, 0x2f
        /*0002*/ 	.short	(.L_1 - .L_0)
	.align		4
.L_0:
        /*0004*/ 	.word	index@(_Z7diffusePfS_)
        /*0008*/ 	.word	0x00000010


	//----- nvinfo : EIATTR_FRAME_SIZE
	.align		4
.L_1:
        /*000c*/ 	.byte	0x04, 0x11
        /*000e*/ 	.short	(.L_3 - .L_2)
	.align		4
.L_2:
        /*0010*/ 	.word	index@(_Z7diffusePfS_)
        /*0014*/ 	.word	0x00000000


	//----- nvinfo : EIATTR_REGCOUNT
	.align		4
.L_3:
        /*0018*/ 	.byte	0x04, 0x2f
        /*001a*/ 	.short	(.L_5 - .L_4)
	.align		4
.L_4:
        /*001c*/ 	.word	index@(_Z6updatePfS_S_S_)
        /*0020*/ 	.word	0x00000010


	//----- nvinfo : EIATTR_FRAME_SIZE
	.align		4
.L_5:
        /*0024*/ 	.byte	0x04, 0x11
        /*0026*/ 	.short	(.L_7 - .L_6)
	.align		4
.L_6:
        /*0028*/ 	.word	index@(_Z6updatePfS_S_S_)
        /*002c*/ 	.word	0x00000000


	//----- nvinfo : EIATTR_REGCOUNT
	.align		4
.L_7:
        /*0030*/ 	.byte	0x04, 0x2f
        /*0032*/ 	.short	(.L_9 - .L_8)
	.align		4
.L_8:
        /*0034*/ 	.word	index@(_Z11resetCenterPf)
        /*0038*/ 	.word	0x00000008


	//----- nvinfo : EIATTR_FRAME_SIZE
	.align		4
.L_9:
        /*003c*/ 	.byte	0x04, 0x11
        /*003e*/ 	.short	(.L_11 - .L_10)
	.align		4
.L_10:
        /*0040*/ 	.word	index@(_Z11resetCenterPf)
        /*0044*/ 	.word	0x00000000


	//----- nvinfo : EIATTR_MIN_STACK_SIZE
	.align		4
.L_11:
        /*0048*/ 	.byte	0x04, 0x12
        /*004a*/ 	.short	(.L_13 - .L_12)
	.align		4
.L_12:
        /*004c*/ 	.word	index@(_Z11resetCenterPf)
        /*0050*/ 	.word	0x00000000


	//----- nvinfo : EIATTR_MIN_STACK_SIZE
	.align		4
.L_13:
        /*0054*/ 	.byte	0x04, 0x12
        /*0056*/ 	.short	(.L_15 - .L_14)
	.align		4
.L_14:
        /*0058*/ 	.word	index@(_Z6updatePfS_S_S_)
        /*005c*/ 	.word	0x00000000


	//----- nvinfo : EIATTR_MIN_STACK_SIZE
	.align		4
.L_15:
        /*0060*/ 	.byte	0x04, 0x12
        /*0062*/ 	.short	(.L_17 - .L_16)
	.align		4
.L_16:
        /*0064*/ 	.word	index@(_Z7diffusePfS_)
        /*0068*/ 	.word	0x00000000
.L_17:


//--------------------- .nv.compat                --------------------------
	.section	.nv.compat,"",@"SHT_CUDA_COMPAT_INFO"
	.align	4
        /*0000*/ 	.byte	0x02, 0x09, 0x00, 0x00, 0x02, 0x02, 0x01, 0x00, 0x02, 0x05, 0x05, 0x00, 0x03, 0x07, 0x01, 0x01
        /*0010*/ 	.byte	0x02, 0x03, 0x00, 0x00, 0x02, 0x06, 0x01, 0x00, 0x04, 0x0b, 0x08, 0x00, 0x01, 0x00, 0x00, 0x00
        /*0020*/ 	.byte	0x00, 0x00, 0x00, 0x00


//--------------------- .nv.info._Z11resetCenterPf --------------------------
	.section	.nv.info._Z11resetCenterPf,"",@"SHT_CUDA_INFO"
	.sectionflags	@""
	.align	4


	//----- nvinfo : EIATTR_CUDA_API_VERSION
	.align		4
        /*0000*/ 	.byte	0x04, 0x37
        /*0002*/ 	.short	(.L_19 - .L_18)
.L_18:
        /*0004*/ 	.word	0x00000082


	//----- nvinfo : EIATTR_KPARAM_INFO
	.align		4
.L_19:
        /*0008*/ 	.byte	0x04, 0x17
        /*000a*/ 	.short	(.L_21 - .L_20)
.L_20:
        /*000c*/ 	.word	0x00000000
        /*0010*/ 	.short	0x0000
        /*0012*/ 	.short	0x0000
        /*0014*/ 	.byte	0x00, 0xf5, 0x21, 0x00


	//----- nvinfo : EIATTR_SPARSE_MMA_MASK
	.align		4
.L_21:
        /*0018*/ 	.byte	0x03, 0x50
        /*001a*/ 	.short	0x0000


	//----- nvinfo : EIATTR_MAXREG_COUNT
	.align		4
        /*001c*/ 	.byte	0x03, 0x1b
        /*001e*/ 	.short	0x00ff


	//----- nvinfo : EIATTR_MERCURY_ISA_VERSION
	.align		4
        /*0020*/ 	.byte	0x03, 0x5f
        /*0022*/ 	.short	0x0101


	//----- nvinfo : EIATTR_VRC_CTA_INIT_COUNT
	.align		4
        /*0024*/ 	.byte	0x02, 0x4a
	.zero		1
	.zero		1


	//----- nvinfo : EIATTR_EXIT_INSTR_OFFSETS
	.align		4
        /*0028*/ 	.byte	0x04, 0x1c
        /*002a*/ 	.short	(.L_23 - .L_22)


	//   ....[0]....
.L_22:
        /*002c*/ 	.word	0x00000050


	//----- nvinfo : EIATTR_CBANK_PARAM_SIZE
	.align		4
.L_23:
        /*0030*/ 	.byte	0x03, 0x19
        /*0032*/ 	.short	0x0008


	//----- nvinfo : EIATTR_PARAM_CBANK
	.align		4
        /*0034*/ 	.byte	0x04, 0x0a
        /*0036*/ 	.short	(.L_25 - .L_24)
	.align		4
.L_24:
        /*0038*/ 	.word	index@(.nv.constant0._Z11resetCenterPf)
        /*003c*/ 	.short	0x0380
        /*003e*/ 	.short	0x0008


	//----- nvinfo : EIATTR_SW_WAR
	.align		4
.L_25:
        /*0040*/ 	.byte	0x04, 0x36
        /*0042*/ 	.short	(.L_27 - .L_26)
.L_26:
        /*0044*/ 	.word	0x00000008
.L_27:


//--------------------- .nv.info._Z6updatePfS_S_S_ --------------------------
	.section	.nv.info._Z6updatePfS_S_S_,"",@"SHT_CUDA_INFO"
	.sectionflags	@""
	.align	4


	//----- nvinfo : EIATTR_CUDA_API_VERSION
	.align		4
        /*0000*/ 	.byte	0x04, 0x37
        /*0002*/ 	.short	(.L_29 - .L_28)
.L_28:
        /*0004*/ 	.word	0x00000082


	//----- nvinfo : EIATTR_KPARAM_INFO
	.align		4
.L_29:
        /*0008*/ 	.byte	0x04, 0x17
        /*000a*/ 	.short	(.L_31 - .L_30)
.L_30:
        /*000c*/ 	.word	0x00000000
        /*0010*/ 	.short	0x0003
        /*0012*/ 	.short	0x0018
        /*0014*/ 	.byte	0x00, 0xf5, 0x21, 0x00


	//----- nvinfo : EIATTR_KPARAM_INFO
	.align		4
.L_31:
        /*0018*/ 	.byte	0x04, 0x17
        /*001a*/ 	.short	(.L_33 - .L_32)
.L_32:
        /*001c*/ 	.word	0x00000000
        /*0020*/ 	.short	0x0002
        /*0022*/ 	.short	0x0010
        /*0024*/ 	.byte	0x00, 0xf5, 0x21, 0x00


	//----- nvinfo : EIATTR_KPARAM_INFO
	.align		4
.L_33:
        /*0028*/ 	.byte	0x04, 0x17
        /*002a*/ 	.short	(.L_35 - .L_34)
.L_34:
        /*002c*/ 	.word	0x00000000
        /*0030*/ 	.short	0x0001
        /*0032*/ 	.short	0x0008
        /*0034*/ 	.byte	0x00, 0xf5, 0x21, 0x00


	//----- nvinfo : EIATTR_KPARAM_INFO
	.align		4
.L_35:
        /*0038*/ 	.byte	0x04, 0x17
        /*003a*/ 	.short	(.L_37 - .L_36)
.L_36:
        /*003c*/ 	.word	0x00000000
        /*0040*/ 	.short	0x0000
        /*0042*/ 	.short	0x0000
        /*0044*/ 	.byte	0x00, 0xf5, 0x21, 0x00


	//----- nvinfo : EIATTR_SPARSE_MMA_MASK
	.align		4
.L_37:
        /*0048*/ 	.byte	0x03, 0x50
        /*004a*/ 	.short	0x0000


	//----- nvinfo : EIATTR_MAXREG_COUNT
	.align		4
        /*004c*/ 	.byte	0x03, 0x1b
        /*004e*/ 	.short	0x00ff


	//----- nvinfo : EIATTR_MERCURY_ISA_VERSION
	.align		4
        /*0050*/ 	.byte	0x03, 0x5f
        /*0052*/ 	.short	0x0101


	//----- nvinfo : EIATTR_VRC_CTA_INIT_COUNT
	.align		4
        /*0054*/ 	.byte	0x02, 0x4a
	.zero		1
	.zero		1


	//----- nvinfo : EIATTR_EXIT_INSTR_OFFSETS
	.align		4
        /*0058*/ 	.byte	0x04, 0x1c
        /*005a*/ 	.short	(.L_39 - .L_38)


	//   ....[0]....
.L_38:
        /*005c*/ 	.word	0x000000c0


	//   ....[1]....
        /*0060*/ 	.word	0x00000340


	//   ....[2]....
        /*0064*/ 	.word	0x000003d0


	//----- nvinfo : EIATTR_CRS_STACK_SIZE
	.align		4
.L_39:
        /*0068*/ 	.byte	0x04, 0x1e
        /*006a*/ 	.short	(.L_41 - .L_40)
.L_40:
        /*006c*/ 	.word	0x00000000


	//----- nvinfo : EIATTR_CBANK_PARAM_SIZE
	.align		4
.L_41:
        /*0070*/ 	.byte	0x03, 0x19
        /*0072*/ 	.short	0x0020


	//----- nvinfo : EIATTR_PARAM_CBANK
	.align		4
        /*0074*/ 	.byte	0x04, 0x0a
        /*0076*/ 	.short	(.L_43 - .L_42)
	.align		4
.L_42:
        /*0078*/ 	.word	index@(.nv.constant0._Z6updatePfS_S_S_)
        /*007c*/ 	.short	0x0380
        /*007e*/ 	.short	0x0020


	//----- nvinfo : EIATTR_SW_WAR
	.align		4
.L_43:
        /*0080*/ 	.byte	0x04, 0x36
        /*0082*/ 	.short	(.L_45 - .L_44)
.L_44:
        /*0084*/ 	.word	0x00000008
.L_45:


//--------------------- .nv.info._Z7diffusePfS_   --------------------------
	.section	.nv.info._Z7diffusePfS_,"",@"SHT_CUDA_INFO"
	.sectionflags	@""
	.align	4


	//----- nvinfo : EIATTR_CUDA_API_VERSION
	.align		4
        /*0000*/ 	.byte	0x04, 0x37
        /*0002*/ 	.short	(.L_47 - .L_46)
.L_46:
        /*0004*/ 	.word	0x00000082


	//----- nvinfo : EIATTR_KPARAM_INFO
	.align		4
.L_47:
        /*0008*/ 	.byte	0x04, 0x17
        /*000a*/ 	.short	(.L_49 - .L_48)
.L_48:
        /*000c*/ 	.word	0x00000000
        /*0010*/ 	.short	0x0001
        /*0012*/ 	.short	0x0008
        /*0014*/ 	.byte	0x00, 0xf5, 0x21, 0x00


	//----- nvinfo : EIATTR_KPARAM_INFO
	.align		4
.L_49:
        /*0018*/ 	.byte	0x04, 0x17
        /*001a*/ 	.short	(.L_51 - .L_50)
.L_50:
        /*001c*/ 	.word	0x00000000
        /*0020*/ 	.short	0x0000
        /*0022*/ 	.short	0x0000
        /*0024*/ 	.byte	0x00, 0xf5, 0x21, 0x00


	//----- nvinfo : EIATTR_SPARSE_MMA_MASK
	.align		4
.L_51:
        /*0028*/ 	.byte	0x03, 0x50
        /*002a*/ 	.short	0x0000


	//----- nvinfo : EIATTR_MAXREG_COUNT
	.align		4
        /*002c*/ 	.byte	0x03, 0x1b
        /*002e*/ 	.short	0x00ff


	//----- nvinfo : EIATTR_MERCURY_ISA_VERSION
	.align		4
        /*0030*/ 	.byte	0x03, 0x5f
        /*0032*/ 	.short	0x0101


	//----- nvinfo : EIATTR_VRC_CTA_INIT_COUNT
	.align		4
        /*0034*/ 	.byte	0x02, 0x4a
	.zero		1
	.zero		1


	//----- nvinfo : EIATTR_EXIT_INSTR_OFFSETS
	.align		4
        /*0038*/ 	.byte	0x04, 0x1c
        /*003a*/ 	.short	(.L_53 - .L_52)


	//   ....[0]....
.L_52:
        /*003c*/ 	.word	0x000000c0


	//   ....[1]....
        /*0040*/ 	.word	0x00000220


	//----- nvinfo : EIATTR_CBANK_PARAM_SIZE
	.align		4
.L_53:
        /*0044*/ 	.byte	0x03, 0x19
        /*0046*/ 	.short	0x0010


	//----- nvinfo : EIATTR_PARAM_CBANK
	.align		4
        /*0048*/ 	.byte	0x04, 0x0a
        /*004a*/ 	.short	(.L_55 - .L_54)
	.align		4
.L_54:
        /*004c*/ 	.word	index@(.nv.constant0._Z7diffusePfS_)
        /*0050*/ 	.short	0x0380
        /*0052*/ 	.short	0x0010


	//----- nvinfo : EIATTR_SW_WAR
	.align		4
.L_55:
        /*0054*/ 	.byte	0x04, 0x36
        /*0056*/ 	.short	(.L_57 - .L_56)
.L_56:
        /*0058*/ 	.word	0x00000008
.L_57:


//--------------------- .nv.callgraph             --------------------------
	.section	.nv.callgraph,"",@"SHT_CUDA_CALLGRAPH"
	.align	4
	.sectionentsize	8
	.align		4
        /*0000*/ 	.word	0x00000000
	.align		4
        /*0004*/ 	.word	0xffffffff
	.align		4
        /*0008*/ 	.word	0x00000000
	.align		4
        /*000c*/ 	.word	0xfffffffe
	.align		4
        /*0010*/ 	.word	0x00000000
	.align		4
        /*0014*/ 	.word	0xfffffffd
	.align		4
        /*0018*/ 	.word	0x00000000
	.align		4
        /*001c*/ 	.word	0xfffffffc


//--------------------- .text._Z11resetCenterPf   --------------------------
	.section	.text._Z11resetCenterPf,"ax",@progbits
	.align	128
        .global         _Z11resetCenterPf
        .type           _Z11resetCenterPf,@function
        .size           _Z11resetCenterPf,(.L_x_6 - _Z11resetCenterPf)
        .other          _Z11resetCenterPf,@"STO_CUDA_ENTRY STV_DEFAULT"
_Z11resetCenterPf:
.text._Z11resetCenterPf:
[----:B------:R-:W-:Y:S08]  /*0000*/  LDC R1, c[0x0][0x37c] ;  /* 0x0000df00ff017b82 */ /* 0x000ff00000000800 */
[----:B------:R-:W0:Y:S01]  /*0010*/  LDC.64 R2, c[0x0][0x380] ;  /* 0x0000e000ff027b82 */ /* 0x000e220000000a00 */
[----:B------:R-:W0:Y:S01]  /*0020*/  LDCU.64 UR4, c[0x0][0x358] ;  /* 0x00006b00ff0477ac */ /* 0x000e220008000a00 */
[----:B------:R-:W-:-:S05]  /*0030*/  HFMA2 R5, -RZ, RZ, 1.875, 0 ;  /* 0x3f800000ff057431 */ /* 0x000fca00000001ff */
[----:B0-----:R-:W-:Y:S01]  /*0040*/  STG.E desc[UR4][R2.64+0x4ee8], R5 ;  /* 0x004ee80502007986 */ /* 0x001fe2000c101904 */
[----:B------:R-:W-:Y:S05]  /*0050*/  EXIT ;  /* 0x000000000000794d */ /* 0x000fea0003800000 */
.L_x_0:
[----:B------:R-:W-:-:S00]  /*0060*/  BRA `(.L_x_0) ;  /* 0xfffffffc00fc7947 */ /* 0x000fc0000383ffff */
[----:B------:R-:W-:-:S00]  /*0070*/  NOP ;  /* 0x0000000000007918 */ /* 0x000fc00000000000 */
        /* <DEDUP_REMOVED lines=8> */
.L_x_6:


//--------------------- .text._Z6updatePfS_S_S_   --------------------------
	.section	.text._Z6updatePfS_S_S_,"ax",@progbits
	.align	128
        .global         _Z6updatePfS_S_S_
        .type           _Z6updatePfS_S_S_,@function
        .size           _Z6updatePfS_S_S_,(.L_x_7 - _Z6updatePfS_S_S_)
        .other          _Z6updatePfS_S_S_,@"STO_CUDA_ENTRY STV_DEFAULT"
_Z6updatePfS_S_S_:
.text._Z6updatePfS_S_S_:
[----:B------:R-:W-:Y:S01]  /*0000*/  LDC R1, c[0x0][0x37c] ;  /* 0x0000df00ff017b82 */ /* 0x000fe20000000800 */
[----:B------:R-:W0:Y:S07]  /*0010*/  S2R R2, SR_TID.Y ;  /* 0x0000000000027919 */ /* 0x000e2e0000002200 */
[----:B------:R-:W1:Y:S01]  /*0020*/  LDC R0, c[0x0][0x360] ;  /* 0x0000d800ff007b82 */ /* 0x000e620000000800 */
[----:B------:R-:W1:Y:S07]  /*0030*/  S2R R3, SR_TID.X ;  /* 0x0000000000037919 */ /* 0x000e6e0000002100 */
[----:B------:R-:W0:Y:S08]  /*0040*/  S2UR UR5, SR_CTAID.Y ;  /* 0x00000000000579c3 */ /* 0x000e300000002600 */
[----:B------:R-:W0:Y:S08]  /*0050*/  LDC R5, c[0x0][0x364] ;  /* 0x0000d900ff057b82 */ /* 0x000e300000000800 */
[----:B------:R-:W1:Y:S01]  /*0060*/  S2UR UR4, SR_CTAID.X ;  /* 0x00000000000479c3 */ /* 0x000e620000002500 */
[----:B0-----:R-:W-:-:S02]  /*0070*/  IMAD R5, R5, UR5, R2 ;  /* 0x0000000505057c24 */ /* 0x001fc4000f8e0202 */
[----:B-1----:R-:W-:-:S03]  /*0080*/  IMAD R0, R0, UR4, R3 ;  /* 0x0000000400007c24 */ /* 0x002fc6000f8e0203 */
[----:B------:R-:W-:-:S04]  /*0090*/  IADD3 R3, PT, PT, R5, -0x1, RZ ;  /* 0xffffffff05037810 */ /* 0x000fc80007ffe0ff */
[----:B------:R-:W-:-:S04]  /*00a0*/  VIADDMNMX.U32 R3, R0, 0xffffffff, R3, !PT ;  /* 0xffffffff00037846 */ /* 0x000fc80007800003 */
[----:B------:R-:W-:-:S13]  /*00b0*/  ISETP.GT.U32.AND P0, PT, R3, 0x61, PT ;  /* 0x000000610300780c */ /* 0x000fda0003f04070 */
[----:B------:R-:W-:Y:S05]  /*00c0*/  @P0 EXIT ;  /* 0x000000000000094d */ /* 0x000fea0003800000 */
[----:B------:R-:W0:Y:S01]  /*00d0*/  LDC.64 R2, c[0x0][0x380] ;  /* 0x0000e000ff027b82 */ /* 0x000e220000000a00 */
[----:B------:R-:W1:Y:S01]  /*00e0*/  LDCU.64 UR4, c[0x0][0x358] ;  /* 0x00006b00ff0477ac */ /* 0x000e620008000a00 */
[----:B------:R-:W-:-:S06]  /*00f0*/  IMAD R0, R0, 0x64, R5 ;  /* 0x0000006400007824 */ /* 0x000fcc00078e0205 */
[----:B------:R-:W2:Y:S01]  /*0100*/  LDC.64 R8, c[0x0][0x390] ;  /* 0x0000e400ff087b82 */ /* 0x000ea20000000a00 */
[----:B0-----:R-:W-:-:S05]  /*0110*/  IMAD.WIDE.U32 R2, R0, 0x4, R2 ;  /* 0x0000000400027825 */ /* 0x001fca00078e0002 */
[----:B-1----:R-:W3:Y:S01]  /*0120*/  LDG.E R10, desc[UR4][R2.64] ;  /* 0x00000004020a7981 */ /* 0x002ee2000c1e1900 */
[----:B--2---:R-:W-:Y:S01]  /*0130*/  IMAD.WIDE.U32 R4, R0, 0x4, R8 ;  /* 0x0000000400047825 */ /* 0x004fe200078e0008 */
[----:B---3--:R-:W-:-:S13]  /*0140*/  FSETP.GEU.AND P0, PT, R10, 1, PT ;  /* 0x3f8000000a00780b */ /* 0x008fda0003f0e000 */
[----:B------:R-:W-:Y:S05]  /*0150*/  @P0 BRA `(.L_x_1) ;  /* 0x00000000007c0947 */ /* 0x000fea0003800000 */
[----:B------:R-:W2:Y:S01]  /*0160*/  LDG.E R6, desc[UR4][R4.64+0x190] ;  /* 0x0001900404067981 */ /* 0x000ea2000c1e1900 */
[----:B------:R-:W-:Y:S01]  /*0170*/  BSSY.RECONVERGENT B0, `(.L_x_2) ;  /* 0x0000010000007945 */ /* 0x000fe20003800200 */
[----:B--2---:R-:W-:-:S13]  /*0180*/  FSETP.GE.AND P0, PT, R6, 1, PT ;  /* 0x3f8000000600780b */ /* 0x004fda0003f06000 */
[----:B------:R-:W-:Y:S05]  /*0190*/  @P0 BRA `(.L_x_3) ;  /* 0x0000000000340947 */ /* 0x000fea0003800000 */
[----:B------:R-:W2:Y:S02]  /*01a0*/  LDG.E R6, desc[UR4][R4.64+0x4] ;  /* 0x0000040404067981 */ /* 0x000ea4000c1e1900 */
[----:B--2---:R-:W-:-:S13]  /*01b0*/  FSETP.GE.AND P0, PT, R6, 1, PT ;  /* 0x3f8000000600780b */ /* 0x004fda0003f06000 */
[----:B------:R-:W-:Y:S05]  /*01c0*/  @P0 BRA `(.L_x_3) ;  /* 0x0000000000280947 */ /* 0x000fea0003800000 */
[----:B------:R-:W-:-:S05]  /*01d0*/  IADD3 R7, PT, PT, R0, -0x64, RZ ;  /* 0xffffff9c00077810 */ /* 0x000fca0007ffe0ff */
[----:B------:R-:W-:-:S06]  /*01e0*/  IMAD.WIDE.U32 R6, R7, 0x4, R8 ;  /* 0x0000000407067825 */ /* 0x000fcc00078e0008 */
[----:B------:R-:W2:Y:S02]  /*01f0*/  LDG.E R6, desc[UR4][R6.64] ;  /* 0x0000000406067981 */ /* 0x000ea4000c1e1900 */
[----:B--2---:R-:W-:-:S13]  /*0200*/  FSETP.GE.AND P0, PT, R6, 1, PT ;  /* 0x3f8000000600780b */ /* 0x004fda0003f06000 */
[----:B------:R-:W-:Y:S05]  /*0210*/  @P0 BRA `(.L_x_3) ;  /* 0x0000000000140947 */ /* 0x000fea0003800000 */
[----:B------:R-:W-:-:S05]  /*0220*/  IADD3 R7, PT, PT, R0, -0x1, RZ ;  /* 0xffffffff00077810 */ /* 0x000fca0007ffe0ff */
[----:B------:R-:W-:-:S06]  /*0230*/  IMAD.WIDE.U32 R6, R7, 0x4, R8 ;  /* 0x0000000407067825 */ /* 0x000fcc00078e0008 */
[----:B------:R-:W2:Y:S02]  /*0240*/  LDG.E R6, desc[UR4][R6.64] ;  /* 0x0000000406067981 */ /* 0x000ea4000c1e1900 */
[----:B--2---:R-:W-:-:S13]  /*0250*/  FSETP.GE.AND P0, PT, R6, 1, PT ;  /* 0x3f8000000600780b */ /* 0x004fda0003f06000 */
[----:B------:R-:W-:Y:S05]  /*0260*/  @!P0 BRA `(.L_x_1) ;  /* 0x0000000000388947 */ /* 0x000fea0003800000 */
.L_x_3:
[----:B------:R-:W-:Y:S05]  /*0270*/  BSYNC.RECONVERGENT B0 ;  /* 0x0000000000007941 */ /* 0x000fea0003800200 */
.L_x_2:
[----:B------:R-:W2:Y:S01]  /*0280*/  LDG.E R4, desc[UR4][R4.64] ;  /* 0x0000000404047981 */ /* 0x000ea2000c1e1900 */
[----:B------:R-:W0:Y:S01]  /*0290*/  LDC.64 R6, c[0x0][0x398] ;  /* 0x0000e600ff067b82 */ /* 0x000e220000000a00 */
[----:B------:R-:W-:Y:S01]  /*02a0*/  FADD R9, -R10, 1 ;  /* 0x3f8000000a097421 */ /* 0x000fe20000000100 */
[----:B0-----:R-:W-:-:S04]  /*02b0*/  IMAD.WIDE.U32 R6, R0, 0x4, R6 ;  /* 0x0000000400067825 */ /* 0x001fc800078e0006 */
[----:B--2---:R-:W-:Y:S02]  /*02c0*/  FFMA R11, R9, 0.30000001192092895508, R4 ;  /* 0x3e99999a090b7823 */ /* 0x004fe40000000004 */
[----:B------:R-:W0:Y:S03]  /*02d0*/  LDC.64 R8, c[0x0][0x388] ;  /* 0x0000e200ff087b82 */ /* 0x000e260000000a00 */
[----:B------:R-:W-:Y:S04]  /*02e0*/  STG.E desc[UR4][R6.64], R11 ;  /* 0x0000000b06007986 */ /* 0x000fe8000c101904 */
[----:B------:R-:W2:Y:S01]  /*02f0*/  LDG.E R2, desc[UR4][R2.64] ;  /* 0x0000000402027981 */ /* 0x000ea2000c1e1900 */
[----:B0-----:R-:W-:-:S04]  /*0300*/  IMAD.WIDE.U32 R8, R0, 0x4, R8 ;  /* 0x0000000400087825 */ /* 0x001fc800078e0008 */
[----:B--2---:R-:W-:-:S04]  /*0310*/  FADD R13, -R2, 1 ;  /* 0x3f800000020d7421 */ /* 0x004fc80000000100 */
[----:B------:R-:W-:-:S05]  /*0320*/  FFMA R13, R13, 0.94999998807907104492, R2 ;  /* 0x3f7333330d0d7823 */ /* 0x000fca0000000002 */
[----:B------:R-:W-:Y:S01]  /*0330*/  STG.E desc[UR4][R8.64], R13 ;  /* 0x0000000d08007986 */ /* 0x000fe2000c101904 */
[----:B------:R-:W-:Y:S05]  /*0340*/  EXIT ;  /* 0x000000000000794d */ /* 0x000fea0003800000 */
.L_x_1:
[----:B------:R-:W2:Y:S01]  /*0350*/  LDG.E R5, desc[UR4][R4.64] ;  /* 0x0000000404057981 */ /* 0x000ea2000c1e1900 */
[----:B------:R-:W0:Y:S08]  /*0360*/  LDC.64 R6, c[0x0][0x398] ;  /* 0x0000e600ff067b82 */ /* 0x000e300000000a00 */
[----:B------:R-:W1:Y:S01]  /*0370*/  LDC.64 R8, c[0x0][0x388] ;  /* 0x0000e200ff087b82 */ /* 0x000e620000000a00 */
[----:B0-----:R-:W-:-:S05]  /*0380*/  IMAD.WIDE.U32 R6, R0, 0x4, R6 ;  /* 0x0000000400067825 */ /* 0x001fca00078e0006 */
[----:B--2---:R-:W-:Y:S04]  /*0390*/  STG.E desc[UR4][R6.64], R5 ;  /* 0x0000000506007986 */ /* 0x004fe8000c101904 */
[----:B------:R-:W2:Y:S01]  /*03a0*/  LDG.E R3, desc[UR4][R2.64] ;  /* 0x0000000402037981 */ /* 0x000ea2000c1e1900 */
[----:B-1----:R-:W-:-:S05]  /*03b0*/  IMAD.WIDE.U32 R8, R0, 0x4, R8 ;  /* 0x0000000400087825 */ /* 0x002fca00078e0008 */
[----:B--2---:R-:W-:Y:S01]  /*03c0*/  STG.E desc[UR4][R8.64], R3 ;  /* 0x0000000308007986 */ /* 0x004fe2000c101904 */
[----:B------:R-:W-:Y:S05]  /*03d0*/  EXIT ;  /* 0x000000000000794d */ /* 0x000fea0003800000 */
.L_x_4:
        /* <DEDUP_REMOVED lines=10> */
.L_x_7:


//--------------------- .text._Z7diffusePfS_      --------------------------
	.section	.text._Z7diffusePfS_,"ax",@progbits
	.align	128
        .global         _Z7diffusePfS_
        .type           _Z7diffusePfS_,@function
        .size           _Z7diffusePfS_,(.L_x_8 - _Z7diffusePfS_)
        .other          _Z7diffusePfS_,@"STO_CUDA_ENTRY STV_DEFAULT"
_Z7diffusePfS_:
.text._Z7diffusePfS_:
        /* <DEDUP_REMOVED lines=15> */
[----:B------:R-:W-:-:S05]  /*00f0*/  IMAD R11, R0, 0x64, R3 ;  /* 0x00000064000b7824 */ /* 0x000fca00078e0203 */
[C---:B------:R-:W-:Y:S02]  /*0100*/  IADD3 R5, PT, PT, R11.reuse, -0x64, RZ ;  /* 0xffffff9c0b057810 */ /* 0x040fe40007ffe0ff */
[----:B------:R-:W-:-:S03]  /*0110*/  IADD3 R9, PT, PT, R11, -0x1, RZ ;  /* 0xffffffff0b097810 */ /* 0x000fc60007ffe0ff */
[----:B0-----:R-:W-:-:S04]  /*0120*/  IMAD.WIDE.U32 R4, R5, 0x4, R6 ;  /* 0x0000000405047825 */ /* 0x001fc800078e0006 */
[--C-:B------:R-:W-:Y:S02]  /*0130*/  IMAD.WIDE.U32 R2, R11, 0x4, R6.reuse ;  /* 0x000000040b027825 */ /* 0x100fe400078e0006 */
[----:B-1----:R-:W2:Y:S02]  /*0140*/  LDG.E R5, desc[UR4][R4.64] ;  /* 0x0000000404057981 */ /* 0x002ea4000c1e1900 */
[----:B------:R-:W-:Y:S02]  /*0150*/  IMAD.WIDE.U32 R6, R9, 0x4, R6 ;  /* 0x0000000409067825 */ /* 0x000fe400078e0006 */
[----:B------:R-:W2:Y:S01]  /*0160*/  LDG.E R10, desc[UR4][R2.64+0x190] ;  /* 0x00019004020a7981 */ /* 0x000ea2000c1e1900 */
[----:B------:R-:W0:Y:S03]  /*0170*/  LDC.64 R8, c[0x0][0x388] ;  /* 0x0000e200ff087b82 */ /* 0x000e260000000a00 */
[----:B------:R-:W3:Y:S04]  /*0180*/  LDG.E R13, desc[UR4][R2.64+0x4] ;  /* 0x00000404020d7981 */ /* 0x000ee8000c1e1900 */
[----:B------:R-:W4:Y:S04]  /*0190*/  LDG.E R7, desc[UR4][R6.64] ;  /* 0x0000000406077981 */ /* 0x000f28000c1e1900 */
[----:B------:R-:W5:Y:S01]  /*01a0*/  LDG.E R0, desc[UR4][R2.64] ;  /* 0x0000000402007981 */ /* 0x000f62000c1e1900 */
[----:B0-----:R-:W-:-:S04]  /*01b0*/  IMAD.WIDE.U32 R8, R11, 0x4, R8 ;  /* 0x000000040b087825 */ /* 0x001fc800078e0008 */
[----:B--2---:R-:W-:-:S04]  /*01c0*/  FADD R10, R10, R5 ;  /* 0x000000050a0a7221 */ /* 0x004fc80000000000 */
[----:B---3--:R-:W-:-:S04]  /*01d0*/  FADD R10, R10, R13 ;  /* 0x0000000d0a0a7221 */ /* 0x008fc80000000000 */
[----:B----4-:R-:W-:-:S04]  /*01e0*/  FADD R13, R10, R7 ;  /* 0x000000070a0d7221 */ /* 0x010fc80000000000 */
[----:B-----5:R-:W-:-:S04]  /*01f0*/  FFMA R13, R0, -4, R13 ;  /* 0xc0800000000d7823 */ /* 0x020fc8000000000d */
[----:B------:R-:W-:-:S05]  /*0200*/  FFMA R13, R13, 0.20000000298023223877, R0 ;  /* 0x3e4ccccd0d0d7823 */ /* 0x000fca0000000000 */
[----:B------:R-:W-:Y:S01]  /*0210*/  STG.E desc[UR4][R8.64], R13 ;  /* 0x0000000d08007986 */ /* 0x000fe2000c101904 */
[----:B------:R-:W-:Y:S05]  /*0220*/  EXIT ;  /* 0x000000000000794d */ /* 0x000fea0003800000 */
.L_x_5:
        /* <DEDUP_REMOVED lines=13> */
.L_x_8:


//--------------------- .nv.shared.reserved.0     --------------------------
	.section	.nv.shared.reserved.0,"aw",@nobits
	.weak		__nv_reservedSMEM_offset_0_alias
	.size		__nv_reservedSMEM_offset_0_alias, 0, 64
	.other		__nv_reservedSMEM_offset_0_alias,@"STO_CUDA_RESERVED_SHARED STV_DEFAULT"
__nv_reservedSMEM_offset_0_alias:
	.zero		0
	.zero		64


//--------------------- .nv.constant0._Z11resetCenterPf --------------------------
	.section	.nv.constant0._Z11resetCenterPf,"a",@progbits
	.sectionflags	@""
	.align	4
.nv.constant0._Z11resetCenterPf:
	.zero		904


//--------------------- .nv.constant0._Z6updatePfS_S_S_ --------------------------
	.section	.nv.constant0._Z6updatePfS_S_S_,"a",@progbits
	.sectionflags	@""
	.align	4
.nv.constant0._Z6updatePfS_S_S_:
	.zero		928


//--------------------- .nv.constant0._Z7diffusePfS_ --------------------------
	.section	.nv.constant0._Z7diffusePfS_,"a",@progbits
	.sectionflags	@""
	.align	4
.nv.constant0._Z7diffusePfS_:
	.zero		912


//--------------------- SYMBOLS --------------------------

	.type		.nv.reservedSmem.offset0,@object
	.size		.nv.reservedSmem.offset0,0x4
